//
// Generated by NVIDIA NVVM Compiler
//
// Compiler Build ID: CL-36424714
// Cuda compilation tools, release 13.0, V13.0.88
// Based on NVVM 20.0.0
//

.version 9.0
.target sm_100
.address_size 64

	// .globl	_Z8pagerankPyS_S_PdS0_y

.visible .entry _Z8pagerankPyS_S_PdS0_y(
	.param .u64 .ptr .align 1 _Z8pagerankPyS_S_PdS0_y_param_0,
	.param .u64 .ptr .align 1 _Z8pagerankPyS_S_PdS0_y_param_1,
	.param .u64 .ptr .align 1 _Z8pagerankPyS_S_PdS0_y_param_2,
	.param .u64 .ptr .align 1 _Z8pagerankPyS_S_PdS0_y_param_3,
	.param .u64 .ptr .align 1 _Z8pagerankPyS_S_PdS0_y_param_4,
	.param .u64 _Z8pagerankPyS_S_PdS0_y_param_5
)
{
	.reg .pred 	%p<5>;
	.reg .b32 	%r<9>;
	.reg .b64 	%rd<31>;
	.reg .b64 	%fd<17>;

	ld.param.u64 	%rd11, [_Z8pagerankPyS_S_PdS0_y_param_0];
	ld.param.u64 	%rd12, [_Z8pagerankPyS_S_PdS0_y_param_1];
	ld.param.u64 	%rd13, [_Z8pagerankPyS_S_PdS0_y_param_2];
	ld.param.u64 	%rd14, [_Z8pagerankPyS_S_PdS0_y_param_3];
	ld.param.u64 	%rd15, [_Z8pagerankPyS_S_PdS0_y_param_4];
	ld.param.u64 	%rd16, [_Z8pagerankPyS_S_PdS0_y_param_5];
	mov.u32 	%r4, %ctaid.x;
	mov.u32 	%r5, %ntid.x;
	mov.u32 	%r6, %tid.x;
	mad.lo.s32 	%r7, %r4, %r5, %r6;
	cvt.s64.s32 	%rd1, %r7;
	setp.le.u64 	%p1, %rd16, %rd1;
	@%p1 bra 	$L__BB0_7;
	cvta.to.global.u64 	%rd17, %rd12;
	shl.b64 	%rd18, %rd1, 3;
	add.s64 	%rd19, %rd17, %rd18;
	ld.global.u64 	%rd2, [%rd19+8];
	ld.global.u64 	%rd3, [%rd19];
	cvt.s64.s32 	%rd30, %rd3;
	setp.le.u64 	%p2, %rd2, %rd30;
	mov.f64 	%fd16, 0d0000000000000000;
	@%p2 bra 	$L__BB0_5;
	cvt.u32.u64 	%r8, %rd3;
	cvta.to.global.u64 	%rd5, %rd13;
	cvta.to.global.u64 	%rd6, %rd14;
	cvta.to.global.u64 	%rd7, %rd11;
	mov.f64 	%fd15, 0d0000000000000000;
$L__BB0_3:
	shl.b64 	%rd20, %rd30, 3;
	add.s64 	%rd21, %rd5, %rd20;
	ld.global.u64 	%rd22, [%rd21];
	shl.b64 	%rd23, %rd22, 32;
	shr.s64 	%rd24, %rd23, 29;
	add.s64 	%rd25, %rd6, %rd24;
	ld.global.f64 	%fd9, [%rd25];
	add.s64 	%rd26, %rd7, %rd20;
	ld.global.u64 	%rd27, [%rd26];
	cvt.rn.f64.u64 	%fd10, %rd27;
	div.rn.f64 	%fd11, %fd9, %fd10;
	add.f64 	%fd15, %fd15, %fd11;
	add.s32 	%r8, %r8, 1;
	cvt.s64.s32 	%rd30, %r8;
	setp.gt.u64 	%p3, %rd2, %rd30;
	@%p3 bra 	$L__BB0_3;
	mul.f64 	%fd16, %fd15, 0d3FEB333333333333;
$L__BB0_5:
	cvt.rn.f64.u64 	%fd12, %rd16;
	mov.f64 	%fd13, 0d3FC3333333333334;
	div.rn.f64 	%fd5, %fd13, %fd12;
	add.f64 	%fd6, %fd5, %fd16;
	cvta.to.global.u64 	%rd28, %rd15;
	add.s64 	%rd10, %rd28, %rd18;
	st.global.f64 	[%rd10], %fd6;
	setp.ne.s64 	%p4, %rd2, %rd3;
	@%p4 bra 	$L__BB0_7;
	add.f64 	%fd14, %fd5, %fd6;
	st.global.f64 	[%rd10], %fd14;
$L__BB0_7:
	ret;

}


// ===== COMPILED SASS (sm_100) =====

	.target	sm_100

	.elftype	@"ET_EXEC"


//--------------------- .note.nv.tkinfo           --------------------------
	.section	.note.nv.tkinfo,"",@"SHT_NOTE"
	.sectionflags	@"SHF_NOTE_NV_TKINFO"
	.tkinfo
        /*0018*/ 	.word	0x00000002
        /*0030*/ 	.string	""
        /*0030*/ 	.string	"ptxas"
        /*0030*/ 	.string	"Cuda compilation tools, release 13.0, V13.0.88"
        /*0030*/ 	.string	"Build cuda_13.0.r13.0/compiler.36424714_0"
        /*0030*/ 	.string	"-arch sm_100 -m 64 "



//--------------------- .note.nv.cuinfo           --------------------------
	.section	.note.nv.cuinfo,"",@"SHT_NOTE"
	.sectionflags	@"SHF_NOTE_NV_CUINFO"
        /*0018*/ 	.short	0x0002
        /*001a*/ 	.short	0x0064
        /*001c*/ 	.short	0x0082
	.zero		2


//--------------------- .nv.info                  --------------------------
	.section	.nv.info,"",@"SHT_CUDA_INFO"
	.align	4


	//----- nvinfo : EIATTR_REGCOUNT
	.align		4
        /*0000*/ 	.byte	0x04, 0x2f
        /*0002*/ 	.short	(.L_1 - .L_0)
	.align		4
.L_0:
        /*0004*/ 	.word	index@(_Z8pagerankPyS_S_PdS0_y)
        /*0008*/ 	.word	0x0000001e


	//----- nvinfo : EIATTR_FRAME_SIZE
	.align		4
.L_1:
        /*000c*/ 	.byte	0x04, 0x11
        /*000e*/ 	.short	(.L_3 - .L_2)
	.align		4
.L_2:
        /*0010*/ 	.word	index@($__internal_0_$__cuda_sm20_div_rn_f64_full)
        /*0014*/ 	.word	0x00000000


	//----- nvinfo : EIATTR_FRAME_SIZE
	.align		4
.L_3:
        /*0018*/ 	.byte	0x04, 0x11
        /*001a*/ 	.short	(.L_5 - .L_4)
	.align		4
.L_4:
        /*001c*/ 	.word	index@(_Z8pagerankPyS_S_PdS0_y)
        /*0020*/ 	.word	0x00000000


	//----- nvinfo : EIATTR_MIN_STACK_SIZE
	.align		4
.L_5:
        /*0024*/ 	.byte	0x04, 0x12
        /*0026*/ 	.short	(.L_7 - .L_6)
	.align		4
.L_6:
        /*0028*/ 	.word	index@(_Z8pagerankPyS_S_PdS0_y)
        /*002c*/ 	.word	0x00000000
.L_7:


//--------------------- .nv.compat                --------------------------
	.section	.nv.compat,"",@"SHT_CUDA_COMPAT_INFO"
	.align	4
        /*0000*/ 	.byte	0x02, 0x09, 0x00, 0x00, 0x02, 0x02, 0x01, 0x00, 0x02, 0x05, 0x05, 0x00, 0x03, 0x07, 0x01, 0x01
        /*0010*/ 	.byte	0x02, 0x03, 0x00, 0x00, 0x02, 0x06, 0x01, 0x00, 0x04, 0x0b, 0x08, 0x00, 0x01, 0x00, 0x00, 0x00
        /*0020*/ 	.byte	0x00, 0x00, 0x00, 0x00


//--------------------- .nv.info._Z8pagerankPyS_S_PdS0_y --------------------------
	.section	.nv.info._Z8pagerankPyS_S_PdS0_y,"",@"SHT_CUDA_INFO"
	.sectionflags	@""
	.align	4


	//----- nvinfo : EIATTR_CUDA_API_VERSION
	.align		4
        /*0000*/ 	.byte	0x04, 0x37
        /*0002*/ 	.short	(.L_9 - .L_8)
.L_8:
        /*0004*/ 	.word	0x00000082


	//----- nvinfo : EIATTR_KPARAM_INFO
	.align		4
.L_9:
        /*0008*/ 	.byte	0x04, 0x17
        /*000a*/ 	.short	(.L_11 - .L_10)
.L_10:
        /*000c*/ 	.word	0x00000000
        /*0010*/ 	.short	0x0005
        /*0012*/ 	.short	0x0028
        /*0014*/ 	.byte	0x00, 0xf0, 0x21, 0x00


	//----- nvinfo : EIATTR_KPARAM_INFO
	.align		4
.L_11:
        /*0018*/ 	.byte	0x04, 0x17
        /*001a*/ 	.short	(.L_13 - .L_12)
.L_12:
        /*001c*/ 	.word	0x00000000
        /*0020*/ 	.short	0x0004
        /*0022*/ 	.short	0x0020
        /*0024*/ 	.byte	0x00, 0xf5, 0x21, 0x00


	//----- nvinfo : EIATTR_KPARAM_INFO
	.align		4
.L_13:
        /*0028*/ 	.byte	0x04, 0x17
        /*002a*/ 	.short	(.L_15 - .L_14)
.L_14:
        /*002c*/ 	.word	0x00000000
        /*0030*/ 	.short	0x0003
        /*0032*/ 	.short	0x0018
        /*0034*/ 	.byte	0x00, 0xf5, 0x21, 0x00


	//----- nvinfo : EIATTR_KPARAM_INFO
	.align		4
.L_15:
        /*0038*/ 	.byte	0x04, 0x17
        /*003a*/ 	.short	(.L_17 - .L_16)
.L_16:
        /*003c*/ 	.word	0x00000000
        /*0040*/ 	.short	0x0002
        /*0042*/ 	.short	0x0010
        /*0044*/ 	.byte	0x00, 0xf5, 0x21, 0x00


	//----- nvinfo : EIATTR_KPARAM_INFO
	.align		4
.L_17:
        /*0048*/ 	.byte	0x04, 0x17
        /*004a*/ 	.short	(.L_19 - .L_18)
.L_18:
        /*004c*/ 	.word	0x00000000
        /*0050*/ 	.short	0x0001
        /*0052*/ 	.short	0x0008
        /*0054*/ 	.byte	0x00, 0xf5, 0x21, 0x00


	//----- nvinfo : EIATTR_KPARAM_INFO
	.align		4
.L_19:
        /*0058*/ 	.byte	0x04, 0x17
        /*005a*/ 	.short	(.L_21 - .L_20)
.L_20:
        /*005c*/ 	.word	0x00000000
        /*0060*/ 	.short	0x0000
        /*0062*/ 	.short	0x0000
        /*0064*/ 	.byte	0x00, 0xf5, 0x21, 0x00


	//----- nvinfo : EIATTR_SPARSE_MMA_MASK
	.align		4
.L_21:
        /*0068*/ 	.byte	0x03, 0x50
        /*006a*/ 	.short	0x0000


	//----- nvinfo : EIATTR_MAXREG_COUNT
	.align		4
        /*006c*/ 	.byte	0x03, 0x1b
        /*006e*/ 	.short	0x00ff


	//----- nvinfo : EIATTR_MERCURY_ISA_VERSION
	.align		4
        /*0070*/ 	.byte	0x03, 0x5f
        /*0072*/ 	.short	0x0101


	//----- nvinfo : EIATTR_VRC_CTA_INIT_COUNT
	.align		4
        /*0074*/ 	.byte	0x02, 0x4a
	.zero		1
	.zero		1


	//----- nvinfo : EIATTR_EXIT_INSTR_OFFSETS
	.align		4
        /*0078*/ 	.byte	0x04, 0x1c
        /*007a*/ 	.short	(.L_23 - .L_22)


	//   ....[0]....
.L_22:
        /*007c*/ 	.word	0x00000090


	//   ....[1]....
        /*0080*/ 	.word	0x000006e0


	//   ....[2]....
        /*0084*/ 	.word	0x00000710


	//----- nvinfo : EIATTR_CRS_STACK_SIZE
	.align		4
.L_23:
        /*0088*/ 	.byte	0x04, 0x1e
        /*008a*/ 	.short	(.L_25 - .L_24)
.L_24:
        /*008c*/ 	.word	0x00000000


	//----- nvinfo : EIATTR_CBANK_PARAM_SIZE
	.align		4
.L_25:
        /*0090*/ 	.byte	0x03, 0x19
        /*0092*/ 	.short	0x0030


	//----- nvinfo : EIATTR_PARAM_CBANK
	.align		4
        /*0094*/ 	.byte	0x04, 0x0a
        /*0096*/ 	.short	(.L_27 - .L_26)
	.align		4
.L_26:
        /*0098*/ 	.word	index@(.nv.constant0._Z8pagerankPyS_S_PdS0_y)
        /*009c*/ 	.short	0x0380
        /*009e*/ 	.short	0x0030


	//----- nvinfo : EIATTR_SW_WAR
	.align		4
.L_27:
        /*00a0*/ 	.byte	0x04, 0x36
        /*00a2*/ 	.short	(.L_29 - .L_28)
.L_28:
        /*00a4*/ 	.word	0x00000008
.L_29:


//--------------------- .nv.callgraph             --------------------------
	.section	.nv.callgraph,"",@"SHT_CUDA_CALLGRAPH"
	.align	4
	.sectionentsize	8
	.align		4
        /*0000*/ 	.word	0x00000000
	.align		4
        /*0004*/ 	.word	0xffffffff
	.align		4
        /*0008*/ 	.word	0x00000000
	.align		4
        /*000c*/ 	.word	0xfffffffe
	.align		4
        /*0010*/ 	.word	0x00000000
	.align		4
        /*0014*/ 	.word	0xfffffffd
	.align		4
        /*0018*/ 	.word	0x00000000
	.align		4
        /*001c*/ 	.word	0xfffffffc


//--------------------- .text._Z8pagerankPyS_S_PdS0_y --------------------------
	.section	.text._Z8pagerankPyS_S_PdS0_y,"ax",@progbits
	.align	128
        .global         _Z8pagerankPyS_S_PdS0_y
        .type           _Z8pagerankPyS_S_PdS0_y,@function
        .size           _Z8pagerankPyS_S_PdS0_y,(.L_x_13 - _Z8pagerankPyS_S_PdS0_y)
        .other          _Z8pagerankPyS_S_PdS0_y,@"STO_CUDA_ENTRY STV_DEFAULT"
_Z8pagerankPyS_S_PdS0_y:
.text._Z8pagerankPyS_S_PdS0_y:
[----:B------:R-:W-:Y:S01]  /*0000*/  LDC R1, c[0x0][0x37c] ;  /* 0x0000df00ff017b82 */ /* 0x000fe20000000800 */
[----:B------:R-:W0:Y:S07]  /*0010*/  S2R R0, SR_TID.X ;  /* 0x0000000000007919 */ /* 0x000e2e0000002100 */
[----:B------:R-:W0:Y:S01]  /*0020*/  S2UR UR4, SR_CTAID.X ;  /* 0x00000000000479c3 */ /* 0x000e220000002500 */
[----:B------:R-:W1:Y:S07]  /*0030*/  LDCU.64 UR6, c[0x0][0x3a8] ;  /* 0x00007500ff0677ac */ /* 0x000e6e0008000a00 */
[----:B------:R-:W0:Y:S02]  /*0040*/  LDC R3, c[0x0][0x360] ;  /* 0x0000d800ff037b82 */ /* 0x000e240000000800 */
[----:B0-----:R-:W-:-:S05]  /*0050*/  IMAD R3, R3, UR4, R0 ;  /* 0x0000000403037c24 */ /* 0x001fca000f8e0200 */
[----:B-1----:R-:W-:Y:S02]  /*0060*/  ISETP.GE.U32.AND P0, PT, R3, UR6, PT ;  /* 0x0000000603007c0c */ /* 0x002fe4000bf06070 */
[----:B------:R-:W-:-:S04]  /*0070*/  SHF.R.S32.HI R0, RZ, 0x1f, R3 ;  /* 0x0000001fff007819 */ /* 0x000fc80000011403 */
[----:B------:R-:W-:-:S13]  /*0080*/  ISETP.GE.U32.AND.EX P0, PT, R0, UR7, PT, P0 ;  /* 0x0000000700007c0c */ /* 0x000fda000bf06100 */
[----:B------:R-:W-:Y:S05]  /*0090*/  @P0 EXIT ;  /* 0x000000000000094d */ /* 0x000fea0003800000 */
[----:B------:R-:W0:Y:S01]  /*00a0*/  LDCU.64 UR6, c[0x0][0x388] ;  /* 0x00007100ff0677ac */ /* 0x000e220008000a00 */
[C---:B------:R-:W-:Y:S01]  /*00b0*/  IMAD.SHL.U32 R2, R3.reuse, 0x8, RZ ;  /* 0x0000000803027824 */ /* 0x040fe200078e00ff */
[----:B------:R-:W-:Y:S01]  /*00c0*/  SHF.L.U64.HI R3, R3, 0x3, R0 ;  /* 0x0000000303037819 */ /* 0x000fe20000010200 */
[----:B------:R-:W1:Y:S01]  /*00d0*/  LDCU.64 UR4, c[0x0][0x358] ;  /* 0x00006b00ff0477ac */ /* 0x000e620008000a00 */
[----:B------:R-:W2:Y:S02]  /*00e0*/  LDCU.128 UR8, c[0x0][0x390] ;  /* 0x00007200ff0877ac */ /* 0x000ea40008000c00 */
[----:B0-----:R-:W-:-:S04]  /*00f0*/  IADD3 R4, P0, PT, R2, UR6, RZ ;  /* 0x0000000602047c10 */ /* 0x001fc8000ff1e0ff */
[----:B------:R-:W-:Y:S01]  /*0100*/  IADD3.X R5, PT, PT, R3, UR7, RZ, P0, !PT ;  /* 0x0000000703057c10 */ /* 0x000fe200087fe4ff */
[----:B------:R-:W0:Y:S04]  /*0110*/  LDCU.64 UR6, c[0x0][0x380] ;  /* 0x00007000ff0677ac */ /* 0x000e280008000a00 */
[----:B-1----:R-:W3:Y:S04]  /*0120*/  LDG.E.64 R8, desc[UR4][R4.64+0x8] ;  /* 0x0000080404087981 */ /* 0x002ee8000c1e1b00 */
[----:B------:R-:W3:Y:S01]  /*0130*/  LDG.E.64 R6, desc[UR4][R4.64] ;  /* 0x0000000404067981 */ /* 0x000ee2000c1e1b00 */
[----:B------:R-:W-:Y:S01]  /*0140*/  BSSY.RECONVERGENT B0, `(.L_x_0) ;  /* 0x0000039000007945 */ /* 0x000fe20003800200 */
[----:B------:R-:W-:-:S02]  /*0150*/  CS2R R24, SRZ ;  /* 0x0000000000187805 */ /* 0x000fc4000001ff00 */
[----:B---3--:R-:W-:Y:S02]  /*0160*/  ISETP.GT.U32.AND P0, PT, R8, R6, PT ;  /* 0x000000060800720c */ /* 0x008fe40003f04070 */
[----:B------:R-:W-:-:S04]  /*0170*/  SHF.R.S32.HI R11, RZ, 0x1f, R6 ;  /* 0x0000001fff0b7819 */ /* 0x000fc80000011406 */
[----:B------:R-:W-:-:S13]  /*0180*/  ISETP.GT.U32.AND.EX P0, PT, R9, R11, PT, P0 ;  /* 0x0000000b0900720c */ /* 0x000fda0003f04100 */
[----:B0-2---:R-:W-:Y:S05]  /*0190*/  @!P0 BRA `(.L_x_1) ;  /* 0x0000000000cc8947 */ /* 0x005fea0003800000 */
[----:B------:R-:W-:Y:S01]  /*01a0*/  BSSY.RECONVERGENT B1, `(.L_x_2) ;  /* 0x000002f000017945 */ /* 0x000fe20003800200 */
[----:B------:R-:W-:Y:S01]  /*01b0*/  IMAD.MOV.U32 R0, RZ, RZ, R11 ;  /* 0x000000ffff007224 */ /* 0x000fe200078e000b */
[----:B------:R-:W-:Y:S01]  /*01c0*/  CS2R R24, SRZ ;  /* 0x0000000000187805 */ /* 0x000fe2000001ff00 */
[--C-:B------:R-:W-:Y:S02]  /*01d0*/  IMAD.MOV.U32 R11, RZ, RZ, R6.reuse ;  /* 0x000000ffff0b7224 */ /* 0x100fe400078e0006 */
[----:B------:R-:W-:-:S07]  /*01e0*/  IMAD.MOV.U32 R26, RZ, RZ, R6 ;  /* 0x000000ffff1a7224 */ /* 0x000fce00078e0006 */
.L_x_5:
[C---:B------:R-:W-:Y:S01]  /*01f0*/  IMAD.SHL.U32 R16, R11.reuse, 0x8, RZ ;  /* 0x000000080b107824 */ /* 0x040fe200078e00ff */
[----:B------:R-:W-:-:S04]  /*0200*/  SHF.L.U64.HI R0, R11, 0x3, R0 ;  /* 0x000000030b007819 */ /* 0x000fc80000010200 */
[----:B------:R-:W-:-:S04]  /*0210*/  IADD3 R14, P0, PT, R16, UR8, RZ ;  /* 0x00000008100e7c10 */ /* 0x000fc8000ff1e0ff */
[----:B------:R-:W-:-:S05]  /*0220*/  IADD3.X R15, PT, PT, R0, UR9, RZ, P0, !PT ;  /* 0x00000009000f7c10 */ /* 0x000fca00087fe4ff */
[----:B------:R-:W2:Y:S01]  /*0230*/  LDG.E R14, desc[UR4][R14.64] ;  /* 0x000000040e0e7981 */ /* 0x000ea2000c1e1900 */
[----:B------:R-:W-:-:S04]  /*0240*/  IADD3 R16, P0, PT, R16, UR6, RZ ;  /* 0x0000000610107c10 */ /* 0x000fc8000ff1e0ff */
[----:B------:R-:W-:-:S05]  /*0250*/  IADD3.X R17, PT, PT, R0, UR7, RZ, P0, !PT ;  /* 0x0000000700117c10 */ /* 0x000fca00087fe4ff */
[----:B------:R-:W3:Y:S01]  /*0260*/  LDG.E.64 R12, desc[UR4][R16.64] ;  /* 0x00000004100c7981 */ /* 0x000ee2000c1e1b00 */
[----:B------:R-:W-:Y:S01]  /*0270*/  IMAD.MOV.U32 R4, RZ, RZ, 0x1 ;  /* 0x00000001ff047424 */ /* 0x000fe200078e00ff */
[----:B--2---:R-:W-:-:S04]  /*0280*/  SHF.R.S64 R10, RZ, 0x1d, R14 ;  /* 0x0000001dff0a7819 */ /* 0x004fc8000000100e */
[----:B------:R-:W-:-:S04]  /*0290*/  IADD3 R10, P0, PT, R10, UR10, RZ ;  /* 0x0000000a0a0a7c10 */ /* 0x000fc8000ff1e0ff */
[----:B------:R-:W-:-:S06]  /*02a0*/  LEA.HI.X.SX32 R11, R14, UR11, 0x3, P0 ;  /* 0x0000000b0e0b7c11 */ /* 0x000fcc00080f1eff */
[----:B------:R-:W2:Y:S01]  /*02b0*/  LDG.E.64 R10, desc[UR4][R10.64] ;  /* 0x000000040a0a7981 */ /* 0x000ea2000c1e1b00 */
[----:B---3--:R-:W0:Y:S01]  /*02c0*/  I2F.F64.U64 R12, R12 ;  /* 0x0000000c000c7312 */ /* 0x008e220000301800 */
[----:B------:R-:W-:Y:S07]  /*02d0*/  BSSY.RECONVERGENT B2, `(.L_x_3) ;  /* 0x0000014000027945 */ /* 0x000fee0003800200 */
[----:B0-----:R-:W0:Y:S02]  /*02e0*/  MUFU.RCP64H R5, R13 ;  /* 0x0000000d00057308 */ /* 0x001e240000001800 */
[----:B0-----:R-:W-:-:S08]  /*02f0*/  DFMA R14, -R12, R4, 1 ;  /* 0x3ff000000c0e742b */ /* 0x001fd00000000104 */
[----:B------:R-:W-:-:S08]  /*0300*/  DFMA R14, R14, R14, R14 ;  /* 0x0000000e0e0e722b */ /* 0x000fd0000000000e */
[----:B------:R-:W-:-:S08]  /*0310*/  DFMA R14, R4, R14, R4 ;  /* 0x0000000e040e722b */ /* 0x000fd00000000004 */
[----:B------:R-:W-:-:S08]  /*0320*/  DFMA R4, -R12, R14, 1 ;  /* 0x3ff000000c04742b */ /* 0x000fd0000000010e */
[----:B------:R-:W-:-:S08]  /*0330*/  DFMA R4, R14, R4, R14 ;  /* 0x000000040e04722b */ /* 0x000fd0000000000e */
[----:B--2---:R-:W-:Y:S01]  /*0340*/  DMUL R14, R10, R4 ;  /* 0x000000040a0e7228 */ /* 0x004fe20000000000 */
[----:B------:R-:W-:-:S07]  /*0350*/  FSETP.GEU.AND P1, PT, |R11|, 6.5827683646048100446e-37, PT ;  /* 0x036000000b00780b */ /* 0x000fce0003f2e200 */
[----:B------:R-:W-:-:S08]  /*0360*/  DFMA R16, -R12, R14, R10 ;  /* 0x0000000e0c10722b */ /* 0x000fd0000000010a */
[----:B------:R-:W-:-:S10]  /*0370*/  DFMA R4, R4, R16, R14 ;  /* 0x000000100404722b */ /* 0x000fd4000000000e */
[----:B------:R-:W-:-:S05]  /*0380*/  FFMA R0, RZ, R13, R5 ;  /* 0x0000000dff007223 */ /* 0x000fca0000000005 */
[----:B------:R-:W-:-:S13]  /*0390*/  FSETP.GT.AND P0, PT, |R0|, 1.469367938527859385e-39, PT ;  /* 0x001000000000780b */ /* 0x000fda0003f04200 */
[----:B------:R-:W-:Y:S05]  /*03a0*/  @P0 BRA P1, `(.L_x_4) ;  /* 0x0000000000180947 */ /* 0x000fea0000800000 */
[----:B------:R-:W-:Y:S01]  /*03b0*/  IMAD.MOV.U32 R14, RZ, RZ, R10 ;  /* 0x000000ffff0e7224 */ /* 0x000fe200078e000a */
[----:B------:R-:W-:Y:S01]  /*03c0*/  MOV R0, 0x3f0 ;  /* 0x000003f000007802 */ /* 0x000fe20000000f00 */
[----:B------:R-:W-:-:S07]  /*03d0*/  IMAD.MOV.U32 R15, RZ, RZ, R11 ;  /* 0x000000ffff0f7224 */ /* 0x000fce00078e000b */
[----:B------:R-:W-:Y:S05]  /*03e0*/  CALL.REL.NOINC `($__internal_0_$__cuda_sm20_div_rn_f64_full) ;  /* 0x0000000000cc7944 */ /* 0x000fea0003c00000 */
[----:B------:R-:W-:Y:S02]  /*03f0*/  IMAD.MOV.U32 R4, RZ, RZ, R10 ;  /* 0x000000ffff047224 */ /* 0x000fe400078e000a */
[----:B------:R-:W-:-:S07]  /*0400*/  IMAD.MOV.U32 R5, RZ, RZ, R11 ;  /* 0x000000ffff057224 */ /* 0x000fce00078e000b */
.L_x_4:
[----:B------:R-:W-:Y:S05]  /*0410*/  BSYNC.RECONVERGENT B2 ;  /* 0x0000000000027941 */ /* 0x000fea0003800200 */
.L_x_3:
[----:B------:R-:W-:Y:S01]  /*0420*/  VIADD R11, R26, 0x1 ;  /* 0x000000011a0b7836 */ /* 0x000fe20000000000 */
[----:B------:R-:W-:-:S03]  /*0430*/  DADD R24, R4, R24 ;  /* 0x0000000004187229 */ /* 0x000fc60000000018 */
[--C-:B------:R-:W-:Y:S01]  /*0440*/  IMAD.MOV.U32 R26, RZ, RZ, R11.reuse ;  /* 0x000000ffff1a7224 */ /* 0x100fe200078e000b */
[----:B------:R-:W-:Y:S02]  /*0450*/  ISETP.GT.U32.AND P0, PT, R8, R11, PT ;  /* 0x0000000b0800720c */ /* 0x000fe40003f04070 */
[----:B------:R-:W-:-:S04]  /*0460*/  SHF.R.S32.HI R0, RZ, 0x1f, R11 ;  /* 0x0000001fff007819 */ /* 0x000fc8000001140b */
[----:B------:R-:W-:-:S13]  /*0470*/  ISETP.GT.U32.AND.EX P0, PT, R9, R0, PT, P0 ;  /* 0x000000000900720c */ /* 0x000fda0003f04100 */
[----:B------:R-:W-:Y:S05]  /*0480*/  @P0 BRA `(.L_x_5) ;  /* 0xfffffffc00580947 */ /* 0x000fea000383ffff */
[----:B------:R-:W-:Y:S05]  /*0490*/  BSYNC.RECONVERGENT B1 ;  /* 0x0000000000017941 */ /* 0x000fea0003800200 */
.L_x_2:
[----:B------:R-:W-:Y:S01]  /*04a0*/  UMOV UR12, 0x33333333 ;  /* 0x33333333000c7882 */ /* 0x000fe20000000000 */
[----:B------:R-:W-:Y:S02]  /*04b0*/  UMOV UR13, 0x3feb3333 ;  /* 0x3feb3333000d7882 */ /* 0x000fe40000000000 */
[----:B------:R-:W-:-:S11]  /*04c0*/  DMUL R24, R24, UR12 ;  /* 0x0000000c18187c28 */ /* 0x000fd60008000000 */
.L_x_1:
[----:B------:R-:W-:Y:S05]  /*04d0*/  BSYNC.RECONVERGENT B0 ;  /* 0x0000000000007941 */ /* 0x000fea0003800200 */
.L_x_0:
[----:B------:R-:W0:Y:S01]  /*04e0*/  LDCU.64 UR6, c[0x0][0x3a8] ;  /* 0x00007500ff0677ac */ /* 0x000e220008000a00 */
[----:B------:R-:W-:Y:S01]  /*04f0*/  IMAD.MOV.U32 R4, RZ, RZ, 0x1 ;  /* 0x00000001ff047424 */ /* 0x000fe200078e00ff */
[----:B0-----:R-:W0:Y:S01]  /*0500*/  I2F.F64.U64 R10, UR6 ;  /* 0x00000006000a7d12 */ /* 0x001e220008301800 */
[----:B------:R-:W-:Y:S01]  /*0510*/  UMOV UR6, 0x33333334 ;  /* 0x3333333400067882 */ /* 0x000fe20000000000 */
[----:B------:R-:W-:-:S06]  /*0520*/  UMOV UR7, 0x3fc33333 ;  /* 0x3fc3333300077882 */ /* 0x000fcc0000000000 */
[----:B0-----:R-:W0:Y:S02]  /*0530*/  MUFU.RCP64H R5, R11 ;  /* 0x0000000b00057308 */ /* 0x001e240000001800 */
[----:B0-----:R-:W-:-:S08]  /*0540*/  DFMA R12, -R10, R4, 1 ;  /* 0x3ff000000a0c742b */ /* 0x001fd00000000104 */
[----:B------:R-:W-:-:S08]  /*0550*/  DFMA R12, R12, R12, R12 ;  /* 0x0000000c0c0c722b */ /* 0x000fd0000000000c */
[----:B------:R-:W-:-:S08]  /*0560*/  DFMA R12, R4, R12, R4 ;  /* 0x0000000c040c722b */ /* 0x000fd00000000004 */
[----:B------:R-:W-:-:S08]  /*0570*/  DFMA R4, -R10, R12, 1 ;  /* 0x3ff000000a04742b */ /* 0x000fd0000000010c */
[----:B------:R-:W-:-:S08]  /*0580*/  DFMA R4, R12, R4, R12 ;  /* 0x000000040c04722b */ /* 0x000fd0000000000c */
[----:B------:R-:W-:-:S08]  /*0590*/  DMUL R12, R4, UR6 ;  /* 0x00000006040c7c28 */ /* 0x000fd00008000000 */
[----:B------:R-:W-:-:S08]  /*05a0*/  DFMA R14, -R10, R12, UR6 ;  /* 0x000000060a0e7e2b */ /* 0x000fd0000800010c */
[----:B------:R-:W-:-:S10]  /*05b0*/  DFMA R4, R4, R14, R12 ;  /* 0x0000000e0404722b */ /* 0x000fd4000000000c */
[----:B------:R-:W-:-:S05]  /*05c0*/  FFMA R0, RZ, R11, R5 ;  /* 0x0000000bff007223 */ /* 0x000fca0000000005 */
[----:B------:R-:W-:-:S13]  /*05d0*/  FSETP.GT.AND P0, PT, |R0|, 1.469367938527859385e-39, PT ;  /* 0x001000000000780b */ /* 0x000fda0003f04200 */
[----:B------:R-:W-:Y:S05]  /*05e0*/  @P0 BRA `(.L_x_6) ;  /* 0x0000000000200947 */ /* 0x000fea0003800000 */
[----:B------:R-:W-:Y:S01]  /*05f0*/  IMAD.MOV.U32 R12, RZ, RZ, R10 ;  /* 0x000000ffff0c7224 */ /* 0x000fe200078e000a */
[----:B------:R-:W-:Y:S01]  /*0600*/  MOV R0, 0x650 ;  /* 0x0000065000007802 */ /* 0x000fe20000000f00 */
[----:B------:R-:W-:Y:S02]  /*0610*/  IMAD.MOV.U32 R13, RZ, RZ, R11 ;  /* 0x000000ffff0d7224 */ /* 0x000fe400078e000b */
[----:B------:R-:W-:Y:S02]  /*0620*/  IMAD.MOV.U32 R14, RZ, RZ, 0x33333334 ;  /* 0x33333334ff0e7424 */ /* 0x000fe400078e00ff */
[----:B------:R-:W-:-:S07]  /*0630*/  IMAD.MOV.U32 R15, RZ, RZ, 0x3fc33333 ;  /* 0x3fc33333ff0f7424 */ /* 0x000fce00078e00ff */
[----:B------:R-:W-:Y:S05]  /*0640*/  CALL.REL.NOINC `($__internal_0_$__cuda_sm20_div_rn_f64_full) ;  /* 0x0000000000347944 */ /* 0x000fea0003c00000 */
[----:B------:R-:W-:Y:S02]  /*0650*/  IMAD.MOV.U32 R4, RZ, RZ, R10 ;  /* 0x000000ffff047224 */ /* 0x000fe400078e000a */
[----:B------:R-:W-:-:S07]  /*0660*/  IMAD.MOV.U32 R5, RZ, RZ, R11 ;  /* 0x000000ffff057224 */ /* 0x000fce00078e000b */
.L_x_6:
[----:B------:R-:W0:Y:S01]  /*0670*/  LDCU.64 UR6, c[0x0][0x3a0] ;  /* 0x00007400ff0677ac */ /* 0x000e220008000a00 */
[----:B------:R-:W-:Y:S01]  /*0680*/  ISETP.NE.U32.AND P0, PT, R8, R6, PT ;  /* 0x000000060800720c */ /* 0x000fe20003f05070 */
[----:B------:R-:W-:-:S03]  /*0690*/  DADD R24, R4, R24 ;  /* 0x0000000004187229 */ /* 0x000fc60000000018 */
[----:B------:R-:W-:Y:S02]  /*06a0*/  ISETP.NE.AND.EX P0, PT, R9, R7, PT, P0 ;  /* 0x000000070900720c */ /* 0x000fe40003f05300 */
[----:B0-----:R-:W-:-:S04]  /*06b0*/  IADD3 R2, P1, PT, R2, UR6, RZ ;  /* 0x0000000602027c10 */ /* 0x001fc8000ff3e0ff */
[----:B------:R-:W-:-:S05]  /*06c0*/  IADD3.X R3, PT, PT, R3, UR7, RZ, P1, !PT ;  /* 0x0000000703037c10 */ /* 0x000fca0008ffe4ff */
[----:B------:R0:W-:Y:S02]  /*06d0*/  STG.E.64 desc[UR4][R2.64], R24 ;  /* 0x0000001802007986 */ /* 0x0001e4000c101b04 */
[----:B------:R-:W-:Y:S05]  /*06e0*/  @P0 EXIT ;  /* 0x000000000000094d */ /* 0x000fea0003800000 */
[----:B------:R-:W-:-:S07]  /*06f0*/  DADD R4, R24, R4 ;  /* 0x0000000018047229 */ /* 0x000fce0000000004 */
[----:B------:R-:W-:Y:S01]  /*0700*/  STG.E.64 desc[UR4][R2.64], R4 ;  /* 0x0000000402007986 */ /* 0x000fe2000c101b04 */
[----:B------:R-:W-:Y:S05]  /*0710*/  EXIT ;  /* 0x000000000000794d */ /* 0x000fea0003800000 */
        .weak           $__internal_0_$__cuda_sm20_div_rn_f64_full
        .type           $__internal_0_$__cuda_sm20_div_rn_f64_full,@function
        .size           $__internal_0_$__cuda_sm20_div_rn_f64_full,(.L_x_13 - $__internal_0_$__cuda_sm20_div_rn_f64_full)
$__internal_0_$__cuda_sm20_div_rn_f64_full:
[C---:B------:R-:W-:Y:S01]  /*0720*/  FSETP.GEU.AND P0, PT, |R13|.reuse, 1.469367938527859385e-39, PT ;  /* 0x001000000d00780b */ /* 0x040fe20003f0e200 */
[----:B------:R-:W-:Y:S01]  /*0730*/  IMAD.MOV.U32 R16, RZ, RZ, 0x1 ;  /* 0x00000001ff107424 */ /* 0x000fe200078e00ff */
[----:B------:R-:W-:Y:S01]  /*0740*/  LOP3.LUT R10, R13, 0x800fffff, RZ, 0xc0, !PT ;  /* 0x800fffff0d0a7812 */ /* 0x000fe200078ec0ff */
[----:B------:R-:W-:Y:S01]  /*0750*/  BSSY.RECONVERGENT B3, `(.L_x_7) ;  /* 0x0000054000037945 */ /* 0x000fe20003800200 */
[C---:B------:R-:W-:Y:S02]  /*0760*/  FSETP.GEU.AND P2, PT, |R15|.reuse, 1.469367938527859385e-39, PT ;  /* 0x001000000f00780b */ /* 0x040fe40003f4e200 */
[----:B------:R-:W-:Y:S01]  /*0770*/  LOP3.LUT R11, R10, 0x3ff00000, RZ, 0xfc, !PT ;  /* 0x3ff000000a0b7812 */ /* 0x000fe200078efcff */
[----:B------:R-:W-:Y:S01]  /*0780*/  IMAD.MOV.U32 R10, RZ, RZ, R12 ;  /* 0x000000ffff0a7224 */ /* 0x000fe200078e000c */
[----:B------:R-:W-:Y:S02]  /*0790*/  LOP3.LUT R4, R15, 0x7ff00000, RZ, 0xc0, !PT ;  /* 0x7ff000000f047812 */ /* 0x000fe400078ec0ff */
[----:B------:R-:W-:-:S03]  /*07a0*/  LOP3.LUT R27, R13, 0x7ff00000, RZ, 0xc0, !PT ;  /* 0x7ff000000d1b7812 */ /* 0x000fc600078ec0ff */
[----:B------:R-:W-:Y:S01]  /*07b0*/  @!P0 DMUL R10, R12, 8.98846567431157953865e+307 ;  /* 0x7fe000000c0a8828 */ /* 0x000fe20000000000 */
[----:B------:R-:W-:-:S03]  /*07c0*/  ISETP.GE.U32.AND P1, PT, R4, R27, PT ;  /* 0x0000001b0400720c */ /* 0x000fc60003f26070 */
[----:B------:R-:W-:Y:S02]  /*07d0*/  @!P2 LOP3.LUT R5, R13, 0x7ff00000, RZ, 0xc0, !PT ;  /* 0x7ff000000d05a812 */ /* 0x000fe400078ec0ff */
[----:B------:R-:W0:Y:S02]  /*07e0*/  MUFU.RCP64H R17, R11 ;  /* 0x0000000b00117308 */ /* 0x000e240000001800 */
[----:B------:R-:W-:Y:S01]  /*07f0*/  @!P2 ISETP.GE.U32.AND P3, PT, R4, R5, PT ;  /* 0x000000050400a20c */ /* 0x000fe20003f66070 */
[----:B------:R-:W-:Y:S01]  /*0800*/  IMAD.MOV.U32 R5, RZ, RZ, 0x1ca00000 ;  /* 0x1ca00000ff057424 */ /* 0x000fe200078e00ff */
[----:B------:R-:W-:-:S04]  /*0810*/  @!P0 LOP3.LUT R27, R11, 0x7ff00000, RZ, 0xc0, !PT ;  /* 0x7ff000000b1b8812 */ /* 0x000fc800078ec0ff */
[----:B------:R-:W-:-:S04]  /*0820*/  @!P2 SEL R19, R5, 0x63400000, !P3 ;  /* 0x634000000513a807 */ /* 0x000fc80005800000 */
[----:B------:R-:W-:-:S04]  /*0830*/  @!P2 LOP3.LUT R22, R19, 0x80000000, R15, 0xf8, !PT ;  /* 0x800000001316a812 */ /* 0x000fc800078ef80f */
[----:B------:R-:W-:Y:S01]  /*0840*/  @!P2 LOP3.LUT R23, R22, 0x100000, RZ, 0xfc, !PT ;  /* 0x001000001617a812 */ /* 0x000fe200078efcff */
[----:B0-----:R-:W-:Y:S01]  /*0850*/  DFMA R20, R16, -R10, 1 ;  /* 0x3ff000001014742b */ /* 0x001fe2000000080a */
[----:B------:R-:W-:-:S07]  /*0860*/  @!P2 IMAD.MOV.U32 R22, RZ, RZ, RZ ;  /* 0x000000ffff16a224 */ /* 0x000fce00078e00ff */
[----:B------:R-:W-:-:S08]  /*0870*/  DFMA R20, R20, R20, R20 ;  /* 0x000000141414722b */ /* 0x000fd00000000014 */
[----:B------:R-:W-:Y:S01]  /*0880*/  DFMA R20, R16, R20, R16 ;  /* 0x000000141014722b */ /* 0x000fe20000000010 */
[----:B------:R-:W-:Y:S01]  /*0890*/  SEL R17, R5, 0x63400000, !P1 ;  /* 0x6340000005117807 */ /* 0x000fe20004800000 */
[----:B------:R-:W-:-:S03]  /*08a0*/  IMAD.MOV.U32 R16, RZ, RZ, R14 ;  /* 0x000000ffff107224 */ /* 0x000fc600078e000e */
[----:B------:R-:W-:-:S03]  /*08b0*/  LOP3.LUT R17, R17, 0x800fffff, R15, 0xf8, !PT ;  /* 0x800fffff11117812 */ /* 0x000fc600078ef80f */
[----:B------:R-:W-:-:S03]  /*08c0*/  DFMA R18, R20, -R10, 1 ;  /* 0x3ff000001412742b */ /* 0x000fc6000000080a */
[----:B------:R-:W-:-:S05]  /*08d0*/  @!P2 DFMA R16, R16, 2, -R22 ;  /* 0x400000001010a82b */ /* 0x000fca0000000816 */
[----:B------:R-:W-:-:S08]  /*08e0*/  DFMA R18, R20, R18, R20 ;  /* 0x000000121412722b */ /* 0x000fd00000000014 */
[----:B------:R-:W-:-:S08]  /*08f0*/  DMUL R20, R18, R16 ;  /* 0x0000001012147228 */ /* 0x000fd00000000000 */
[----:B------:R-:W-:-:S08]  /*0900*/  DFMA R22, R20, -R10, R16 ;  /* 0x8000000a1416722b */ /* 0x000fd00000000010 */
[----:B------:R-:W-:Y:S01]  /*0910*/  DFMA R22, R18, R22, R20 ;  /* 0x000000161216722b */ /* 0x000fe20000000014 */
[----:B------:R-:W-:Y:S01]  /*0920*/  IMAD.MOV.U32 R18, RZ, RZ, R4 ;  /* 0x000000ffff127224 */ /* 0x000fe200078e0004 */
[----:B------:R-:W-:-:S05]  /*0930*/  @!P2 LOP3.LUT R18, R17, 0x7ff00000, RZ, 0xc0, !PT ;  /* 0x7ff000001112a812 */ /* 0x000fca00078ec0ff */
[----:B------:R-:W-:-:S05]  /*0940*/  VIADD R19, R18, 0xffffffff ;  /* 0xffffffff12137836 */ /* 0x000fca0000000000 */
[----:B------:R-:W-:Y:S01]  /*0950*/  ISETP.GT.U32.AND P0, PT, R19, 0x7feffffe, PT ;  /* 0x7feffffe1300780c */ /* 0x000fe20003f04070 */
[----:B------:R-:W-:-:S05]  /*0960*/  VIADD R19, R27, 0xffffffff ;  /* 0xffffffff1b137836 */ /* 0x000fca0000000000 */
[----:B------:R-:W-:-:S13]  /*0970*/  ISETP.GT.U32.OR P0, PT, R19, 0x7feffffe, P0 ;  /* 0x7feffffe1300780c */ /* 0x000fda0000704470 */
[----:B------:R-:W-:Y:S05]  /*0980*/  @P0 BRA `(.L_x_8) ;  /* 0x00000000006c0947 */ /* 0x000fea0003800000 */
[----:B------:R-:W-:-:S04]  /*0990*/  LOP3.LUT R15, R13, 0x7ff00000, RZ, 0xc0, !PT ;  /* 0x7ff000000d0f7812 */ /* 0x000fc800078ec0ff */
[CC--:B------:R-:W-:Y:S02]  /*09a0*/  VIADDMNMX R14, R4.reuse, -R15.reuse, 0xb9600000, !PT ;  /* 0xb9600000040e7446 */ /* 0x0c0fe4000780090f */
[----:B------:R-:W-:Y:S02]  /*09b0*/  ISETP.GE.U32.AND P0, PT, R4, R15, PT ;  /* 0x0000000f0400720c */ /* 0x000fe40003f06070 */
[----:B------:R-:W-:Y:S02]  /*09c0*/  VIMNMX R14, PT, PT, R14, 0x46a00000, PT ;  /* 0x46a000000e0e7848 */ /* 0x000fe40003fe0100 */
[----:B------:R-:W-:-:S05]  /*09d0*/  SEL R5, R5, 0x63400000, !P0 ;  /* 0x6340000005057807 */ /* 0x000fca0004000000 */
[----:B------:R-:W-:Y:S02]  /*09e0*/  IMAD.IADD R18, R14, 0x1, -R5 ;  /* 0x000000010e127824 */ /* 0x000fe400078e0a05 */
[----:B------:R-:W-:Y:S02]  /*09f0*/  IMAD.MOV.U32 R14, RZ, RZ, RZ ;  /* 0x000000ffff0e7224 */ /* 0x000fe400078e00ff */
[----:B------:R-:W-:-:S06]  /*0a00*/  VIADD R15, R18, 0x7fe00000 ;  /* 0x7fe00000120f7836 */ /* 0x000fcc0000000000 */
[----:B------:R-:W-:-:S10]  /*0a10*/  DMUL R4, R22, R14 ;  /* 0x0000000e16047228 */ /* 0x000fd40000000000 */
[----:B------:R-:W-:-:S13]  /*0a20*/  FSETP.GTU.AND P0, PT, |R5|, 1.469367938527859385e-39, PT ;  /* 0x001000000500780b */ /* 0x000fda0003f0c200 */
[----:B------:R-:W-:Y:S05]  /*0a30*/  @P0 BRA `(.L_x_9) ;  /* 0x0000000000940947 */ /* 0x000fea0003800000 */
[----:B------:R-:W-:Y:S01]  /*0a40*/  DFMA R10, R22, -R10, R16 ;  /* 0x8000000a160a722b */ /* 0x000fe20000000010 */
[----:B------:R-:W-:-:S09]  /*0a50*/  IMAD.MOV.U32 R14, RZ, RZ, RZ ;  /* 0x000000ffff0e7224 */ /* 0x000fd200078e00ff */
[C---:B------:R-:W-:Y:S02]  /*0a60*/  FSETP.NEU.AND P0, PT, R11.reuse, RZ, PT ;  /* 0x000000ff0b00720b */ /* 0x040fe40003f0d000 */
[----:B------:R-:W-:-:S04]  /*0a70*/  LOP3.LUT R13, R11, 0x80000000, R13, 0x48, !PT ;  /* 0x800000000b0d7812 */ /* 0x000fc800078e480d */
[----:B------:R-:W-:-:S07]  /*0a80*/  LOP3.LUT R15, R13, R15, RZ, 0xfc, !PT ;  /* 0x0000000f0d0f7212 */ /* 0x000fce00078efcff */
[----:B------:R-:W-:Y:S05]  /*0a90*/  @!P0 BRA `(.L_x_9) ;  /* 0x00000000007c8947 */ /* 0x000fea0003800000 */
[----:B------:R-:W-:Y:S01]  /*0aa0*/  IMAD.MOV R11, RZ, RZ, -R18 ;  /* 0x000000ffff0b7224 */ /* 0x000fe200078e0a12 */
[----:B------:R-:W-:Y:S01]  /*0ab0*/  DMUL.RP R14, R22, R14 ;  /* 0x0000000e160e7228 */ /* 0x000fe20000008000 */
[----:B------:R-:W-:-:S06]  /*0ac0*/  IMAD.MOV.U32 R10, RZ, RZ, RZ ;  /* 0x000000ffff0a7224 */ /* 0x000fcc00078e00ff */
[----:B------:R-:W-:-:S03]  /*0ad0*/  DFMA R10, R4, -R10, R22 ;  /* 0x8000000a040a722b */ /* 0x000fc60000000016 */
[----:B------:R-:W-:-:S03]  /*0ae0*/  LOP3.LUT R13, R15, R13, RZ, 0x3c, !PT ;  /* 0x0000000d0f0d7212 */ /* 0x000fc600078e3cff */
[----:B------:R-:W-:-:S04]  /*0af0*/  IADD3 R10, PT, PT, -R18, -0x43300000, RZ ;  /* 0xbcd00000120a7810 */ /* 0x000fc80007ffe1ff */
[----:B------:R-:W-:-:S04]  /*0b00*/  FSETP.NEU.AND P0, PT, |R11|, R10, PT ;  /* 0x0000000a0b00720b */ /* 0x000fc80003f0d200 */
[----:B------:R-:W-:Y:S02]  /*0b10*/  FSEL R4, R14, R4, !P0 ;  /* 0x000000040e047208 */ /* 0x000fe40004000000 */
[----:B------:R-:W-:Y:S01]  /*0b20*/  FSEL R5, R13, R5, !P0 ;  /* 0x000000050d057208 */ /* 0x000fe20004000000 */
[----:B------:R-:W-:Y:S06]  /*0b30*/  BRA `(.L_x_9) ;  /* 0x0000000000547947 */ /* 0x000fec0003800000 */
.L_x_8:
[----:B------:R-:W-:-:S14]  /*0b40*/  DSETP.NAN.AND P0, PT, R14, R14, PT ;  /* 0x0000000e0e00722a */ /* 0x000fdc0003f08000 */
[----:B------:R-:W-:Y:S05]  /*0b50*/  @P0 BRA `(.L_x_10) ;  /* 0x0000000000440947 */ /* 0x000fea0003800000 */
[----:B------:R-:W-:-:S14]  /*0b60*/  DSETP.NAN.AND P0, PT, R12, R12, PT ;  /* 0x0000000c0c00722a */ /* 0x000fdc0003f08000 */
[----:B------:R-:W-:Y:S05]  /*0b70*/  @P0 BRA `(.L_x_11) ;  /* 0x0000000000300947 */ /* 0x000fea0003800000 */
[----:B------:R-:W-:Y:S01]  /*0b80*/  ISETP.NE.AND P0, PT, R18, R27, PT ;  /* 0x0000001b1200720c */ /* 0x000fe20003f05270 */
[----:B------:R-:W-:Y:S02]  /*0b90*/  IMAD.MOV.U32 R4, RZ, RZ, 0x0 ;  /* 0x00000000ff047424 */ /* 0x000fe400078e00ff */
[----:B------:R-:W-:-:S10]  /*0ba0*/  IMAD.MOV.U32 R5, RZ, RZ, -0x80000 ;  /* 0xfff80000ff057424 */ /* 0x000fd400078e00ff */
[----:B------:R-:W-:Y:S05]  /*0bb0*/  @!P0 BRA `(.L_x_9) ;  /* 0x0000000000348947 */ /* 0x000fea0003800000 */
[----:B------:R-:W-:Y:S02]  /*0bc0*/  ISETP.NE.AND P0, PT, R18, 0x7ff00000, PT ;  /* 0x7ff000001200780c */ /* 0x000fe40003f05270 */
[----:B------:R-:W-:Y:S02]  /*0bd0*/  LOP3.LUT R5, R15, 0x80000000, R13, 0x48, !PT ;  /* 0x800000000f057812 */ /* 0x000fe400078e480d */
[----:B------:R-:W-:-:S13]  /*0be0*/  ISETP.EQ.OR P0, PT, R27, RZ, !P0 ;  /* 0x000000ff1b00720c */ /* 0x000fda0004702670 */
[----:B------:R-:W-:Y:S01]  /*0bf0*/  @P0 LOP3.LUT R10, R5, 0x7ff00000, RZ, 0xfc, !PT ;  /* 0x7ff00000050a0812 */ /* 0x000fe200078efcff */
[----:B------:R-:W-:Y:S02]  /*0c00*/  @!P0 IMAD.MOV.U32 R4, RZ, RZ, RZ ;  /* 0x000000ffff048224 */ /* 0x000fe400078e00ff */
[----:B------:R-:W-:Y:S02]  /*0c10*/  @P0 IMAD.MOV.U32 R4, RZ, RZ, RZ ;  /* 0x000000ffff040224 */ /* 0x000fe400078e00ff */
[----:B------:R-:W-:Y:S01]  /*0c20*/  @P0 IMAD.MOV.U32 R5, RZ, RZ, R10 ;  /* 0x000000ffff050224 */ /* 0x000fe200078e000a */
[----:B------:R-:W-:Y:S06]  /*0c30*/  BRA `(.L_x_9) ;  /* 0x0000000000147947 */ /* 0x000fec0003800000 */
.L_x_11:
[----:B------:R-:W-:Y:S01]  /*0c40*/  LOP3.LUT R5, R13, 0x80000, RZ, 0xfc, !PT ;  /* 0x000800000d057812 */ /* 0x000fe200078efcff */
[----:B------:R-:W-:Y:S01]  /*0c50*/  IMAD.MOV.U32 R4, RZ, RZ, R12 ;  /* 0x000000ffff047224 */ /* 0x000fe200078e000c */
[----:B------:R-:W-:Y:S06]  /*0c60*/  BRA `(.L_x_9) ;  /* 0x0000000000087947 */ /* 0x000fec0003800000 */
.L_x_10:
[----:B------:R-:W-:Y:S01]  /*0c70*/  LOP3.LUT R5, R15, 0x80000, RZ, 0xfc, !PT ;  /* 0x000800000f057812 */ /* 0x000fe200078efcff */
[----:B------:R-:W-:-:S07]  /*0c80*/  IMAD.MOV.U32 R4, RZ, RZ, R14 ;  /* 0x000000ffff047224 */ /* 0x000fce00078e000e */
.L_x_9:
[----:B------:R-:W-:Y:S05]  /*0c90*/  BSYNC.RECONVERGENT B3 ;  /* 0x0000000000037941 */ /* 0x000fea0003800200 */
.L_x_7:
[----:B------:R-:W-:Y:S02]  /*0ca0*/  IMAD.MOV.U32 R10, RZ, RZ, R4 ;  /* 0x000000ffff0a7224 */ /* 0x000fe400078e0004 */
[----:B------:R-:W-:Y:S02]  /*0cb0*/  IMAD.MOV.U32 R11, RZ, RZ, R5 ;  /* 0x000000ffff0b7224 */ /* 0x000fe400078e0005 */
[----:B------:R-:W-:Y:S02]  /*0cc0*/  IMAD.MOV.U32 R4, RZ, RZ, R0 ;  /* 0x000000ffff047224 */ /* 0x000fe400078e0000 */
[----:B------:R-:W-:-:S04]  /*0cd0*/  IMAD.MOV.U32 R5, RZ, RZ, 0x0 ;  /* 0x00000000ff057424 */ /* 0x000fc800078e00ff */
[----:B------:R-:W-:Y:S05]  /*0ce0*/  RET.REL.NODEC R4 `(_Z8pagerankPyS_S_PdS0_y) ;  /* 0xfffffff004c47950 */ /* 0x000fea0003c3ffff */
.L_x_12:
[----:B------:R-:W-:-:S00]  /*0cf0*/  BRA `(.L_x_12) ;  /* 0xfffffffc00fc7947 */ /* 0x000fc0000383ffff */
[----:B------:R-:W-:-:S00]  /*0d00*/  NOP ;  /* 0x0000000000007918 */ /* 0x000fc00000000000 */
[----:B------:R-:W-:-:S00]  /*0d10*/  NOP ;  /* 0x0000000000007918 */ /* 0x000fc00000000000 */
[----:B------:R-:W-:-:S00]  /*0d20*/  NOP ;  /* 0x0000000000007918 */ /* 0x000fc00000000000 */
[----:B------:R-:W-:-:S00]  /*0d30*/  NOP ;  /* 0x0000000000007918 */ /* 0x000fc00000000000 */
[----:B------:R-:W-:-:S00]  /*0d40*/  NOP ;  /* 0x0000000000007918 */ /* 0x000fc00000000000 */
[----:B------:R-:W-:-:S00]  /*0d50*/  NOP ;  /* 0x0000000000007918 */ /* 0x000fc00000000000 */
[----:B------:R-:W-:-:S00]  /*0d60*/  NOP ;  /* 0x0000000000007918 */ /* 0x000fc00000000000 */
[----:B------:R-:W-:-:S00]  /*0d70*/  NOP ;  /* 0x0000000000007918 */ /* 0x000fc00000000000 */
.L_x_13:


//--------------------- .nv.shared.reserved.0     --------------------------
	.section	.nv.shared.reserved.0,"aw",@nobits
	.weak		__nv_reservedSMEM_offset_0_alias
	.size		__nv_reservedSMEM_offset_0_alias, 0, 64
	.other		__nv_reservedSMEM_offset_0_alias,@"STO_CUDA_RESERVED_SHARED STV_DEFAULT"
__nv_reservedSMEM_offset_0_alias:
	.zero		0
	.zero		64


//--------------------- .nv.constant0._Z8pagerankPyS_S_PdS0_y --------------------------
	.section	.nv.constant0._Z8pagerankPyS_S_PdS0_y,"a",@progbits
	.sectionflags	@""
	.align	4
.nv.constant0._Z8pagerankPyS_S_PdS0_y:
	.zero		944


//--------------------- SYMBOLS --------------------------

	.type		.nv.reservedSmem.offset0,@object
	.size		.nv.reservedSmem.offset0,0x4
